//
// Generated by NVIDIA NVVM Compiler
//
// Compiler Build ID: CL-36424714
// Cuda compilation tools, release 13.0, V13.0.88
// Based on NVVM 20.0.0
//

.version 9.0
.target sm_100
.address_size 64

	// .globl	_Z6arraddPiS_S_i

.visible .entry _Z6arraddPiS_S_i(
	.param .u64 .ptr .align 1 _Z6arraddPiS_S_i_param_0,
	.param .u64 .ptr .align 1 _Z6arraddPiS_S_i_param_1,
	.param .u64 .ptr .align 1 _Z6arraddPiS_S_i_param_2,
	.param .u32 _Z6arraddPiS_S_i_param_3
)
{
	.reg .b32 	%r<5>;
	.reg .b64 	%rd<11>;

	ld.param.u64 	%rd1, [_Z6arraddPiS_S_i_param_0];
	ld.param.u64 	%rd2, [_Z6arraddPiS_S_i_param_1];
	ld.param.u64 	%rd3, [_Z6arraddPiS_S_i_param_2];
	cvta.to.global.u64 	%rd4, %rd3;
	cvta.to.global.u64 	%rd5, %rd2;
	cvta.to.global.u64 	%rd6, %rd1;
	mov.u32 	%r1, %tid.x;
	mul.wide.u32 	%rd7, %r1, 4;
	add.s64 	%rd8, %rd6, %rd7;
	ld.global.u32 	%r2, [%rd8];
	add.s64 	%rd9, %rd5, %rd7;
	ld.global.u32 	%r3, [%rd9];
	add.s32 	%r4, %r3, %r2;
	add.s64 	%rd10, %rd4, %rd7;
	st.global.u32 	[%rd10], %r4;
	ret;

}


// ===== COMPILED SASS (sm_100) =====

	.target	sm_100

	.elftype	@"ET_EXEC"


//--------------------- .note.nv.tkinfo           --------------------------
	.section	.note.nv.tkinfo,"",@"SHT_NOTE"
	.sectionflags	@"SHF_NOTE_NV_TKINFO"
	.tkinfo
        /*0018*/ 	.word	0x00000002
        /*0030*/ 	.string	""
        /*0030*/ 	.string	"ptxas"
        /*0030*/ 	.string	"Cuda compilation tools, release 13.0, V13.0.88"
        /*0030*/ 	.string	"Build cuda_13.0.r13.0/compiler.36424714_0"
        /*0030*/ 	.string	"-arch sm_100 -m 64 "



//--------------------- .note.nv.cuinfo           --------------------------
	.section	.note.nv.cuinfo,"",@"SHT_NOTE"
	.sectionflags	@"SHF_NOTE_NV_CUINFO"
        /*0018*/ 	.short	0x0002
        /*001a*/ 	.short	0x0064
        /*001c*/ 	.short	0x0082
	.zero		2


//--------------------- .nv.info                  --------------------------
	.section	.nv.info,"",@"SHT_CUDA_INFO"
	.align	4


	//----- nvinfo : EIATTR_REGCOUNT
	.align		4
        /*0000*/ 	.byte	0x04, 0x2f
        /*0002*/ 	.short	(.L_1 - .L_0)
	.align		4
.L_0:
        /*0004*/ 	.word	index@(_Z6arraddPiS_S_i)
        /*0008*/ 	.word	0x0000000c


	//----- nvinfo : EIATTR_FRAME_SIZE
	.align		4
.L_1:
        /*000c*/ 	.byte	0x04, 0x11
        /*000e*/ 	.short	(.L_3 - .L_2)
	.align		4
.L_2:
        /*0010*/ 	.word	index@(_Z6arraddPiS_S_i)
        /*0014*/ 	.word	0x00000000


	//----- nvinfo : EIATTR_MIN_STACK_SIZE
	.align		4
.L_3:
        /*0018*/ 	.byte	0x04, 0x12
        /*001a*/ 	.short	(.L_5 - .L_4)
	.align		4
.L_4:
        /*001c*/ 	.word	index@(_Z6arraddPiS_S_i)
        /*0020*/ 	.word	0x00000000
.L_5:


//--------------------- .nv.compat                --------------------------
	.section	.nv.compat,"",@"SHT_CUDA_COMPAT_INFO"
	.align	4
        /*0000*/ 	.byte	0x02, 0x09, 0x00, 0x00, 0x02, 0x02, 0x01, 0x00, 0x02, 0x05, 0x05, 0x00, 0x03, 0x07, 0x01, 0x01
        /*0010*/ 	.byte	0x02, 0x03, 0x00, 0x00, 0x02, 0x06, 0x01, 0x00, 0x04, 0x0b, 0x08, 0x00, 0x09, 0x00, 0x00, 0x00
        /*0020*/ 	.byte	0x00, 0x00, 0x00, 0x00


//--------------------- .nv.info._Z6arraddPiS_S_i --------------------------
	.section	.nv.info._Z6arraddPiS_S_i,"",@"SHT_CUDA_INFO"
	.sectionflags	@""
	.align	4


	//----- nvinfo : EIATTR_CUDA_API_VERSION
	.align		4
        /*0000*/ 	.byte	0x04, 0x37
        /*0002*/ 	.short	(.L_7 - .L_6)
.L_6:
        /*0004*/ 	.word	0x00000082


	//----- nvinfo : EIATTR_KPARAM_INFO
	.align		4
.L_7:
        /*0008*/ 	.byte	0x04, 0x17
        /*000a*/ 	.short	(.L_9 - .L_8)
.L_8:
        /*000c*/ 	.word	0x00000000
        /*0010*/ 	.short	0x0003
        /*0012*/ 	.short	0x0018
        /*0014*/ 	.byte	0x00, 0xf0, 0x11, 0x00


	//----- nvinfo : EIATTR_KPARAM_INFO
	.align		4
.L_9:
        /*0018*/ 	.byte	0x04, 0x17
        /*001a*/ 	.short	(.L_11 - .L_10)
.L_10:
        /*001c*/ 	.word	0x00000000
        /*0020*/ 	.short	0x0002
        /*0022*/ 	.short	0x0010
        /*0024*/ 	.byte	0x00, 0xf5, 0x21, 0x00


	//----- nvinfo : EIATTR_KPARAM_INFO
	.align		4
.L_11:
        /*0028*/ 	.byte	0x04, 0x17
        /*002a*/ 	.short	(.L_13 - .L_12)
.L_12:
        /*002c*/ 	.word	0x00000000
        /*0030*/ 	.short	0x0001
        /*0032*/ 	.short	0x0008
        /*0034*/ 	.byte	0x00, 0xf5, 0x21, 0x00


	//----- nvinfo : EIATTR_KPARAM_INFO
	.align		4
.L_13:
        /*0038*/ 	.byte	0x04, 0x17
        /*003a*/ 	.short	(.L_15 - .L_14)
.L_14:
        /*003c*/ 	.word	0x00000000
        /*0040*/ 	.short	0x0000
        /*0042*/ 	.short	0x0000
        /*0044*/ 	.byte	0x00, 0xf5, 0x21, 0x00


	//----- nvinfo : EIATTR_SPARSE_MMA_MASK
	.align		4
.L_15:
        /*0048*/ 	.byte	0x03, 0x50
        /*004a*/ 	.short	0x0000


	//----- nvinfo : EIATTR_MAXREG_COUNT
	.align		4
        /*004c*/ 	.byte	0x03, 0x1b
        /*004e*/ 	.short	0x00ff


	//----- nvinfo : EIATTR_MERCURY_ISA_VERSION
	.align		4
        /*0050*/ 	.byte	0x03, 0x5f
        /*0052*/ 	.short	0x0101


	//----- nvinfo : EIATTR_VRC_CTA_INIT_COUNT
	.align		4
        /*0054*/ 	.byte	0x02, 0x4a
	.zero		1
	.zero		1


	//----- nvinfo : EIATTR_EXIT_INSTR_OFFSETS
	.align		4
        /*0058*/ 	.byte	0x04, 0x1c
        /*005a*/ 	.short	(.L_17 - .L_16)


	//   ....[0]....
.L_16:
        /*005c*/ 	.word	0x000000d0


	//----- nvinfo : EIATTR_CBANK_PARAM_SIZE
	.align		4
.L_17:
        /*0060*/ 	.byte	0x03, 0x19
        /*0062*/ 	.short	0x001c


	//----- nvinfo : EIATTR_PARAM_CBANK
	.align		4
        /*0064*/ 	.byte	0x04, 0x0a
        /*0066*/ 	.short	(.L_19 - .L_18)
	.align		4
.L_18:
        /*0068*/ 	.word	index@(.nv.constant0._Z6arraddPiS_S_i)
        /*006c*/ 	.short	0x0380
        /*006e*/ 	.short	0x001c


	//----- nvinfo : EIATTR_SW_WAR
	.align		4
.L_19:
        /*0070*/ 	.byte	0x04, 0x36
        /*0072*/ 	.short	(.L_21 - .L_20)
.L_20:
        /*0074*/ 	.word	0x00000008
.L_21:


//--------------------- .nv.callgraph             --------------------------
	.section	.nv.callgraph,"",@"SHT_CUDA_CALLGRAPH"
	.align	4
	.sectionentsize	8
	.align		4
        /*0000*/ 	.word	0x00000000
	.align		4
        /*0004*/ 	.word	0xffffffff
	.align		4
        /*0008*/ 	.word	0x00000000
	.align		4
        /*000c*/ 	.word	0xfffffffe
	.align		4
        /*0010*/ 	.word	0x00000000
	.align		4
        /*0014*/ 	.word	0xfffffffd
	.align		4
        /*0018*/ 	.word	0x00000000
	.align		4
        /*001c*/ 	.word	0xfffffffc


//--------------------- .text._Z6arraddPiS_S_i    --------------------------
	.section	.text._Z6arraddPiS_S_i,"ax",@progbits
	.align	128
        .global         _Z6arraddPiS_S_i
        .type           _Z6arraddPiS_S_i,@function
        .size           _Z6arraddPiS_S_i,(.L_x_1 - _Z6arraddPiS_S_i)
        .other          _Z6arraddPiS_S_i,@"STO_CUDA_ENTRY STV_DEFAULT"
_Z6arraddPiS_S_i:
.text._Z6arraddPiS_S_i:
[----:B------:R-:W-:Y:S01]  /*0000*/  LDC R1, c[0x0][0x37c] ;  /* 0x0000df00ff017b82 */ /* 0x000fe20000000800 */
[----:B------:R-:W0:Y:S07]  /*0010*/  S2R R9, SR_TID.X ;  /* 0x0000000000097919 */ /* 0x000e2e0000002100 */
[----:B------:R-:W0:Y:S01]  /*0020*/  LDC.64 R2, c[0x0][0x380] ;  /* 0x0000e000ff027b82 */ /* 0x000e220000000a00 */
[----:B------:R-:W1:Y:S07]  /*0030*/  LDCU.64 UR4, c[0x0][0x358] ;  /* 0x00006b00ff0477ac */ /* 0x000e6e0008000a00 */
[----:B------:R-:W2:Y:S08]  /*0040*/  LDC.64 R4, c[0x0][0x388] ;  /* 0x0000e200ff047b82 */ /* 0x000eb00000000a00 */
[----:B------:R-:W3:Y:S01]  /*0050*/  LDC.64 R6, c[0x0][0x390] ;  /* 0x0000e400ff067b82 */ /* 0x000ee20000000a00 */
[----:B0-----:R-:W-:-:S04]  /*0060*/  IMAD.WIDE.U32 R2, R9, 0x4, R2 ;  /* 0x0000000409027825 */ /* 0x001fc800078e0002 */
[C---:B--2---:R-:W-:Y:S02]  /*0070*/  IMAD.WIDE.U32 R4, R9.reuse, 0x4, R4 ;  /* 0x0000000409047825 */ /* 0x044fe400078e0004 */
[----:B-1----:R-:W2:Y:S04]  /*0080*/  LDG.E R2, desc[UR4][R2.64] ;  /* 0x0000000402027981 */ /* 0x002ea8000c1e1900 */
[----:B------:R-:W2:Y:S01]  /*0090*/  LDG.E R5, desc[UR4][R4.64] ;  /* 0x0000000404057981 */ /* 0x000ea2000c1e1900 */
[----:B---3--:R-:W-:Y:S01]  /*00a0*/  IMAD.WIDE.U32 R6, R9, 0x4, R6 ;  /* 0x0000000409067825 */ /* 0x008fe200078e0006 */
[----:B--2---:R-:W-:-:S05]  /*00b0*/  IADD3 R9, PT, PT, R2, R5, RZ ;  /* 0x0000000502097210 */ /* 0x004fca0007ffe0ff */
[----:B------:R-:W-:Y:S01]  /*00c0*/  STG.E desc[UR4][R6.64], R9 ;  /* 0x0000000906007986 */ /* 0x000fe2000c101904 */
[----:B------:R-:W-:Y:S05]  /*00d0*/  EXIT ;  /* 0x000000000000794d */ /* 0x000fea0003800000 */
.L_x_0:
[----:B------:R-:W-:-:S00]  /*00e0*/  BRA `(.L_x_0) ;  /* 0xfffffffc00fc7947 */ /* 0x000fc0000383ffff */
[----:B------:R-:W-:-:S00]  /*00f0*/  NOP ;  /* 0x0000000000007918 */ /* 0x000fc00000000000 */
        /* <DEDUP_REMOVED lines=8> */
.L_x_1:


//--------------------- .nv.shared.reserved.0     --------------------------
	.section	.nv.shared.reserved.0,"aw",@nobits
	.weak		__nv_reservedSMEM_offset_0_alias
	.size		__nv_reservedSMEM_offset_0_alias, 0, 64
	.other		__nv_reservedSMEM_offset_0_alias,@"STO_CUDA_RESERVED_SHARED STV_DEFAULT"
__nv_reservedSMEM_offset_0_alias:
	.zero		0
	.zero		64


//--------------------- .nv.constant0._Z6arraddPiS_S_i --------------------------
	.section	.nv.constant0._Z6arraddPiS_S_i,"a",@progbits
	.sectionflags	@""
	.align	4
.nv.constant0._Z6arraddPiS_S_i:
	.zero		924


//--------------------- SYMBOLS --------------------------

	.type		.nv.reservedSmem.offset0,@object
	.size		.nv.reservedSmem.offset0,0x4
